	.headerflags	@"EF_CUDA_TEXMODE_UNIFIED EF_CUDA_64BIT_ADDRESS EF_CUDA_ACCELERATORS EF_CUDA_SM90 EF_CUDA_VIRTUAL_SM(EF_CUDA_SM90)"
	.elftype	@"ET_EXEC"


//--------------------- .nv.info                  --------------------------
	.section	.nv.info,"",@"SHT_CUDA_INFO"
	.align	4


	//----- nvinfo : EIATTR_REGCOUNT
	.align		4
        /*0000*/ 	.byte	0x04, 0x2f
        /*0002*/ 	.short	(.L_1 - .L_0)
	.align		4
.L_0:
        /*0004*/ 	.word	index@(triton_poi_fused_convolution_mean_silu_5)
        /*0008*/ 	.word	0x0000000e


	//----- nvinfo : EIATTR_MIN_STACK_SIZE
	.align		4
.L_1:
        /*000c*/ 	.byte	0x04, 0x12
        /*000e*/ 	.short	(.L_3 - .L_2)
	.align		4
.L_2:
        /*0010*/ 	.word	index@(triton_poi_fused_convolution_mean_silu_5)
        /*0014*/ 	.word	0x00000000


	//----- nvinfo : EIATTR_FRAME_SIZE
	.align		4
.L_3:
        /*0018*/ 	.byte	0x04, 0x11
        /*001a*/ 	.short	(.L_5 - .L_4)
	.align		4
.L_4:
        /*001c*/ 	.word	index@(triton_poi_fused_convolution_mean_silu_5)
        /*0020*/ 	.word	0x00000000


	//----- nvinfo : EIATTR_MIN_STACK_SIZE
	.align		4
.L_5:
        /*0024*/ 	.byte	0x04, 0x12
        /*0026*/ 	.short	(.L_7 - .L_6)
	.align		4
.L_6:
        /*0028*/ 	.word	index@(triton_poi_fused_convolution_mean_silu_5)
        /*002c*/ 	.word	0x00000000
.L_7:


//--------------------- .nv.info.triton_poi_fused_convolution_mean_silu_5 --------------------------
	.section	.nv.info.triton_poi_fused_convolution_mean_silu_5,"",@"SHT_CUDA_INFO"
	.sectionflags	@""
	.align	4


	//----- nvinfo : EIATTR_CUDA_API_VERSION
	.align		4
        /*0000*/ 	.byte	0x04, 0x37
        /*0002*/ 	.short	(.L_9 - .L_8)
.L_8:
        /*0004*/ 	.word	0x0000007c


	//----- nvinfo : EIATTR_KPARAM_INFO
	.align		4
.L_9:
        /*0008*/ 	.byte	0x04, 0x17
        /*000a*/ 	.short	(.L_11 - .L_10)
.L_10:
        /*000c*/ 	.word	0x00000000
        /*0010*/ 	.short	0x0003
        /*0012*/ 	.short	0x0018
        /*0014*/ 	.byte	0x00, 0xf0, 0x11, 0x00


	//----- nvinfo : EIATTR_KPARAM_INFO
	.align		4
.L_11:
        /*0018*/ 	.byte	0x04, 0x17
        /*001a*/ 	.short	(.L_13 - .L_12)
.L_12:
        /*001c*/ 	.word	0x00000000
        /*0020*/ 	.short	0x0002
        /*0022*/ 	.short	0x0010
        /*0024*/ 	.byte	0x00, 0xf4, 0x21, 0x00


	//----- nvinfo : EIATTR_KPARAM_INFO
	.align		4
.L_13:
        /*0028*/ 	.byte	0x04, 0x17
        /*002a*/ 	.short	(.L_15 - .L_14)
.L_14:
        /*002c*/ 	.word	0x00000000
        /*0030*/ 	.short	0x0001
        /*0032*/ 	.short	0x0008
        /*0034*/ 	.byte	0x00, 0xf4, 0x21, 0x00


	//----- nvinfo : EIATTR_KPARAM_INFO
	.align		4
.L_15:
        /*0038*/ 	.byte	0x04, 0x17
        /*003a*/ 	.short	(.L_17 - .L_16)
.L_16:
        /*003c*/ 	.word	0x00000000
        /*0040*/ 	.short	0x0000
        /*0042*/ 	.short	0x0000
        /*0044*/ 	.byte	0x00, 0xf4, 0x21, 0x00


	//----- nvinfo : EIATTR_SPARSE_MMA_MASK
	.align		4
.L_17:
        /*0048*/ 	.byte	0x03, 0x50
        /*004a*/ 	.short	0x0000


	//----- nvinfo : EIATTR_MAXREG_COUNT
	.align		4
        /*004c*/ 	.byte	0x03, 0x1b
        /*004e*/ 	.short	0x00ff


	//----- nvinfo : EIATTR_EXIT_INSTR_OFFSETS
	.align		4
        /*0050*/ 	.byte	0x04, 0x1c
        /*0052*/ 	.short	(.L_19 - .L_18)


	//   ....[0]....
.L_18:
        /*0054*/ 	.word	0x00000280


	//   ....[1]....
        /*0058*/ 	.word	0x000002a0


	//----- nvinfo : EIATTR_REQNTID
	.align		4
.L_19:
        /*005c*/ 	.byte	0x04, 0x10
        /*005e*/ 	.short	(.L_21 - .L_20)
.L_20:
        /*0060*/ 	.word	0x00000020
        /*0064*/ 	.word	0x00000001
        /*0068*/ 	.word	0x00000001


	//----- nvinfo : EIATTR_CBANK_PARAM_SIZE
	.align		4
.L_21:
        /*006c*/ 	.byte	0x03, 0x19
        /*006e*/ 	.short	0x001c


	//----- nvinfo : EIATTR_PARAM_CBANK
	.align		4
        /*0070*/ 	.byte	0x04, 0x0a
        /*0072*/ 	.short	(.L_23 - .L_22)
	.align		4
.L_22:
        /*0074*/ 	.word	index@(.nv.constant0.triton_poi_fused_convolution_mean_silu_5)
        /*0078*/ 	.short	0x0210
        /*007a*/ 	.short	0x001c


	//----- nvinfo : EIATTR_SW_WAR
	.align		4
.L_23:
        /*007c*/ 	.byte	0x04, 0x36
        /*007e*/ 	.short	(.L_25 - .L_24)
.L_24:
        /*0080*/ 	.word	0x00000008
.L_25:


//--------------------- .nv.callgraph             --------------------------
	.section	.nv.callgraph,"",@"SHT_CUDA_CALLGRAPH"
	.align	4
	.sectionentsize	8
	.align		4
        /*0000*/ 	.word	0x00000000
	.align		4
        /*0004*/ 	.word	0xffffffff
	.align		4
        /*0008*/ 	.word	0x00000000
	.align		4
        /*000c*/ 	.word	0xfffffffe
	.align		4
        /*0010*/ 	.word	0x00000000
	.align		4
        /*0014*/ 	.word	0xfffffffd
	.align		4
        /*0018*/ 	.word	0x00000000
	.align		4
        /*001c*/ 	.word	0xfffffffc


//--------------------- .text.triton_poi_fused_convolution_mean_silu_5 --------------------------
	.section	.text.triton_poi_fused_convolution_mean_silu_5,"ax",@progbits
	.align	128
        .global         triton_poi_fused_convolution_mean_silu_5
        .type           triton_poi_fused_convolution_mean_silu_5,@function
        .size           triton_poi_fused_convolution_mean_silu_5,(.L_x_1 - triton_poi_fused_convolution_mean_silu_5)
        .other          triton_poi_fused_convolution_mean_silu_5,@"STO_CUDA_ENTRY STV_DEFAULT"
triton_poi_fused_convolution_mean_silu_5:
.text.triton_poi_fused_convolution_mean_silu_5:
[----:B------:R-:W0:Y:S02]  /*0000*/  LDC R1, c[0x0][0x28] ;  /* 0x00000a00ff017b82 */ /* 0x000e240000000800 */
[----:B------:R-:W1:Y:S01]  /*0010*/  S2R R10, SR_TID.X ;  /* 0x00000000000a7919 */ /* 0x000e620000002100 */
[----:B------:R-:W2:Y:S01]  /*0020*/  LDC.64 R4, c[0x0][0x218] ;  /* 0x00008600ff047b82 */ /* 0x000ea20000000a00 */
[----:B------:R-:W-:Y:S01]  /*0030*/  ULDC.64 UR4, c[0x0][0x208] ;  /* 0x0000820000047ab9 */ /* 0x000fe20000000a00 */
[----:B------:R-:W3:Y:S06]  /*0040*/  S2R R9, SR_CTAID.X ;  /* 0x0000000000097919 */ /* 0x000eec0000002500 */
[----:B------:R-:W4:Y:S01]  /*0050*/  LDC.64 R2, c[0x0][0x210] ;  /* 0x00008400ff027b82 */ /* 0x000f220000000a00 */
[----:B-1----:R-:W-:-:S02]  /*0060*/  LOP3.LUT R0, R10, 0xf, RZ, 0xc0, !PT ;  /* 0x0000000f0a007812 */ /* 0x002fc400078ec0ff */
[----:B---3--:R-:W-:Y:S02]  /*0070*/  SHF.R.S32.HI R6, RZ, 0x1b, R9 ;  /* 0x0000001bff067819 */ /* 0x008fe40000011409 */
[----:B------:R-:W-:Y:S02]  /*0080*/  LEA R9, R9, R0, 0x4 ;  /* 0x0000000009097211 */ /* 0x000fe400078e20ff */
[----:B------:R-:W-:Y:S02]  /*0090*/  SGXT R0, R6, 0x1 ;  /* 0x000000010600781a */ /* 0x000fe40000000200 */
[C---:B------:R-:W-:Y:S01]  /*00a0*/  ISETP.GE.AND P0, PT, R9.reuse, 0x10, PT ;  /* 0x000000100900780c */ /* 0x040fe20003f06270 */
[----:B----4-:R-:W-:Y:S01]  /*00b0*/  IMAD.WIDE R2, R9, 0x4, R2 ;  /* 0x0000000409027825 */ /* 0x010fe200078e0202 */
[----:B------:R-:W-:-:S04]  /*00c0*/  LEA.HI R0, R0, R9, RZ, 0x2 ;  /* 0x0000000900007211 */ /* 0x000fc800078f10ff */
[----:B------:R-:W-:-:S04]  /*00d0*/  LOP3.LUT R0, R0, 0xfffffffc, RZ, 0xc0, !PT ;  /* 0xfffffffc00007812 */ /* 0x000fc800078ec0ff */
[----:B------:R-:W-:Y:S01]  /*00e0*/  IADD3 R7, R9, -R0, RZ ;  /* 0x8000000009077210 */ /* 0x000fe20007ffe0ff */
[----:B------:R-:W-:-:S04]  /*00f0*/  IMAD.MOV.U32 R0, RZ, RZ, RZ ;  /* 0x000000ffff007224 */ /* 0x000fc800078e00ff */
[----:B--2---:R-:W-:Y:S01]  /*0100*/  IMAD.WIDE R4, R7, 0x4, R4 ;  /* 0x0000000407047825 */ /* 0x004fe200078e0204 */
[----:B------:R-:W-:Y:S01]  /*0110*/  HFMA2.MMA R7, -RZ, RZ, 0, 0 ;  /* 0x00000000ff077435 */ /* 0x000fe200000001ff */
[----:B------:R-:W2:Y:S09]  /*0120*/  @!P0 LDG.E R0, desc[UR4][R2.64] ;  /* 0x0000000402008981 */ /* 0x000eb2000c1e1900 */
[----:B------:R1:W2:Y:S02]  /*0130*/  @!P0 LDG.E.EL R7, desc[UR4][R4.64] ;  /* 0x0000000404078981 */ /* 0x0002a4000c2e1900 */
[----:B-1----:R-:W-:-:S02]  /*0140*/  IMAD.MOV.U32 R5, RZ, RZ, 0x3e800000 ;  /* 0x3e800000ff057424 */ /* 0x002fc400078e00ff */
[----:B--2---:R-:W-:-:S04]  /*0150*/  FADD R11, R7, R0 ;  /* 0x00000000070b7221 */ /* 0x004fc80000000000 */
[----:B------:R-:W-:-:S04]  /*0160*/  FADD R0, RZ, -R11 ;  /* 0x8000000bff007221 */ /* 0x000fc80000000000 */
[----:B------:R-:W-:-:S05]  /*0170*/  FMUL R0, R0, 1.4426950216293334961 ;  /* 0x3fb8aa3b00007820 */ /* 0x000fca0000400000 */
[----:B------:R-:W-:-:S13]  /*0180*/  FSETP.GEU.AND P0, PT, R0, -126, PT ;  /* 0xc2fc00000000780b */ /* 0x000fda0003f0e000 */
[----:B------:R-:W-:-:S04]  /*0190*/  @!P0 FMUL R0, R0, 0.5 ;  /* 0x3f00000000008820 */ /* 0x000fc80000400000 */
[----:B------:R-:W1:Y:S02]  /*01a0*/  MUFU.EX2 R6, R0 ;  /* 0x0000000000067308 */ /* 0x000e640000000800 */
[----:B-1----:R-:W-:Y:S01]  /*01b0*/  @!P0 FMUL R6, R6, R6 ;  /* 0x0000000606068220 */ /* 0x002fe20000400000 */
[----:B------:R-:W-:-:S03]  /*01c0*/  LOP3.LUT P0, RZ, R10, 0x10, RZ, 0xc0, !PT ;  /* 0x000000100aff7812 */ /* 0x000fc6000780c0ff */
[----:B------:R-:W-:Y:S01]  /*01d0*/  FADD R8, R6, 1 ;  /* 0x3f80000006087421 */ /* 0x000fe20000000000 */
[----:B------:R-:W-:Y:S01]  /*01e0*/  ISETP.LT.AND P0, PT, R9, 0x10, !P0 ;  /* 0x000000100900780c */ /* 0x000fe20004701270 */
[----:B------:R-:W1:Y:S03]  /*01f0*/  LDC.64 R6, c[0x0][0x220] ;  /* 0x00008800ff067b82 */ /* 0x000e660000000a00 */
[----:B------:R-:W-:-:S04]  /*0200*/  FSETP.GT.AND P1, PT, R8, 8.50705917302346158658e+37, PT ;  /* 0x7e8000000800780b */ /* 0x000fc80003f24000 */
[----:B------:R-:W-:-:S05]  /*0210*/  FSEL R5, R5, 1, P1 ;  /* 0x3f80000005057808 */ /* 0x000fca0000800000 */
[----:B------:R2:W-:Y:S04]  /*0220*/  @P0 STG.E desc[UR4][R2.64], R11 ;  /* 0x0000000b02000986 */ /* 0x0005e8000c101904 */
[----:B------:R-:W-:-:S06]  /*0230*/  @P1 FMUL R8, R8, 0.25 ;  /* 0x3e80000008081820 */ /* 0x000fcc0000400000 */
[----:B------:R-:W3:Y:S02]  /*0240*/  MUFU.RCP R8, R8 ;  /* 0x0000000800087308 */ /* 0x000ee40000001000 */
[----:B---3--:R-:W-:Y:S01]  /*0250*/  FMUL R0, R8, R5 ;  /* 0x0000000508007220 */ /* 0x008fe20000400000 */
[----:B-1----:R-:W-:-:S04]  /*0260*/  IMAD.WIDE R4, R9, 0x4, R6 ;  /* 0x0000000409047825 */ /* 0x002fc800078e0206 */
[----:B------:R-:W-:Y:S01]  /*0270*/  FMUL R7, R11, R0 ;  /* 0x000000000b077220 */ /* 0x000fe20000400000 */
[----:B--2---:R-:W-:Y:S06]  /*0280*/  @!P0 EXIT ;  /* 0x000000000000894d */ /* 0x004fec0003800000 */
[----:B------:R-:W-:Y:S01]  /*0290*/  STG.E desc[UR4][R4.64], R7 ;  /* 0x0000000704007986 */ /* 0x000fe2000c101904 */
[----:B------:R-:W-:Y:S05]  /*02a0*/  EXIT ;  /* 0x000000000000794d */ /* 0x000fea0003800000 */
.L_x_0:
[----:B------:R-:W-:-:S00]  /*02b0*/  BRA `(.L_x_0) ;  /* 0xfffffffc00fc7947 */ /* 0x000fc0000383ffff */
[----:B------:R-:W-:-:S00]  /*02c0*/  NOP ;  /* 0x0000000000007918 */ /* 0x000fc00000000000 */
        /* <DEDUP_REMOVED lines=11> */
.L_x_1:


//--------------------- .nv.constant0.triton_poi_fused_convolution_mean_silu_5 --------------------------
	.section	.nv.constant0.triton_poi_fused_convolution_mean_silu_5,"a",@progbits
	.sectionflags	@""
	.align	4
.nv.constant0.triton_poi_fused_convolution_mean_silu_5:
	.zero		556
